	.headerflags	@"EF_CUDA_TEXMODE_UNIFIED EF_CUDA_64BIT_ADDRESS EF_CUDA_ACCELERATORS EF_CUDA_SM90 EF_CUDA_VIRTUAL_SM(EF_CUDA_SM90)"
	.elftype	@"ET_EXEC"


//--------------------- .nv.info                  --------------------------
	.section	.nv.info,"",@"SHT_CUDA_INFO"
	.align	4


	//----- nvinfo : EIATTR_REGCOUNT
	.align		4
        /*0000*/ 	.byte	0x04, 0x2f
        /*0002*/ 	.short	(.L_3 - .L_2)
	.align		4
.L_2:
        /*0004*/ 	.word	index@(triton_poi_fused__native_batch_norm_legit_no_training_add_leaky_relu_20)
        /*0008*/ 	.word	0x00000030


	//----- nvinfo : EIATTR_MIN_STACK_SIZE
	.align		4
.L_3:
        /*000c*/ 	.byte	0x04, 0x12
        /*000e*/ 	.short	(.L_5 - .L_4)
	.align		4
.L_4:
        /*0010*/ 	.word	index@(triton_poi_fused__native_batch_norm_legit_no_training_add_leaky_relu_20)
        /*0014*/ 	.word	0x00000000


	//----- nvinfo : EIATTR_FRAME_SIZE
	.align		4
.L_5:
        /*0018*/ 	.byte	0x04, 0x11
        /*001a*/ 	.short	(.L_7 - .L_6)
	.align		4
.L_6:
        /*001c*/ 	.word	index@(triton_poi_fused__native_batch_norm_legit_no_training_add_leaky_relu_20)
        /*0020*/ 	.word	0x00000000


	//----- nvinfo : EIATTR_MIN_STACK_SIZE
	.align		4
.L_7:
        /*0024*/ 	.byte	0x04, 0x12
        /*0026*/ 	.short	(.L_9 - .L_8)
	.align		4
.L_8:
        /*0028*/ 	.word	index@(triton_poi_fused__native_batch_norm_legit_no_training_add_leaky_relu_20)
        /*002c*/ 	.word	0x00000000
.L_9:


//--------------------- .nv.info.triton_poi_fused__native_batch_norm_legit_no_training_add_leaky_relu_20 --------------------------
	.section	.nv.info.triton_poi_fused__native_batch_norm_legit_no_training_add_leaky_relu_20,"",@"SHT_CUDA_INFO"
	.sectionflags	@""
	.align	4


	//----- nvinfo : EIATTR_CUDA_API_VERSION
	.align		4
        /*0000*/ 	.byte	0x04, 0x37
        /*0002*/ 	.short	(.L_11 - .L_10)
.L_10:
        /*0004*/ 	.word	0x0000007c


	//----- nvinfo : EIATTR_KPARAM_INFO
	.align		4
.L_11:
        /*0008*/ 	.byte	0x04, 0x17
        /*000a*/ 	.short	(.L_13 - .L_12)
.L_12:
        /*000c*/ 	.word	0x00000000
        /*0010*/ 	.short	0x0008
        /*0012*/ 	.short	0x003c
        /*0014*/ 	.byte	0x00, 0xf0, 0x11, 0x00


	//----- nvinfo : EIATTR_KPARAM_INFO
	.align		4
.L_13:
        /*0018*/ 	.byte	0x04, 0x17
        /*001a*/ 	.short	(.L_15 - .L_14)
.L_14:
        /*001c*/ 	.word	0x00000000
        /*0020*/ 	.short	0x0007
        /*0022*/ 	.short	0x0038
        /*0024*/ 	.byte	0x00, 0xf0, 0x11, 0x00


	//----- nvinfo : EIATTR_KPARAM_INFO
	.align		4
.L_15:
        /*0028*/ 	.byte	0x04, 0x17
        /*002a*/ 	.short	(.L_17 - .L_16)
.L_16:
        /*002c*/ 	.word	0x00000000
        /*0030*/ 	.short	0x0006
        /*0032*/ 	.short	0x0030
        /*0034*/ 	.byte	0x00, 0xf4, 0x21, 0x00


	//----- nvinfo : EIATTR_KPARAM_INFO
	.align		4
.L_17:
        /*0038*/ 	.byte	0x04, 0x17
        /*003a*/ 	.short	(.L_19 - .L_18)
.L_18:
        /*003c*/ 	.word	0x00000000
        /*0040*/ 	.short	0x0005
        /*0042*/ 	.short	0x0028
        /*0044*/ 	.byte	0x00, 0xf4, 0x21, 0x00


	//----- nvinfo : EIATTR_KPARAM_INFO
	.align		4
.L_19:
        /*0048*/ 	.byte	0x04, 0x17
        /*004a*/ 	.short	(.L_21 - .L_20)
.L_20:
        /*004c*/ 	.word	0x00000000
        /*0050*/ 	.short	0x0004
        /*0052*/ 	.short	0x0020
        /*0054*/ 	.byte	0x00, 0xf4, 0x21, 0x00


	//----- nvinfo : EIATTR_KPARAM_INFO
	.align		4
.L_21:
        /*0058*/ 	.byte	0x04, 0x17
        /*005a*/ 	.short	(.L_23 - .L_22)
.L_22:
        /*005c*/ 	.word	0x00000000
        /*0060*/ 	.short	0x0003
        /*0062*/ 	.short	0x0018
        /*0064*/ 	.byte	0x00, 0xf4, 0x21, 0x00


	//----- nvinfo : EIATTR_KPARAM_INFO
	.align		4
.L_23:
        /*0068*/ 	.byte	0x04, 0x17
        /*006a*/ 	.short	(.L_25 - .L_24)
.L_24:
        /*006c*/ 	.word	0x00000000
        /*0070*/ 	.short	0x0002
        /*0072*/ 	.short	0x0010
        /*0074*/ 	.byte	0x00, 0xf4, 0x21, 0x00


	//----- nvinfo : EIATTR_KPARAM_INFO
	.align		4
.L_25:
        /*0078*/ 	.byte	0x04, 0x17
        /*007a*/ 	.short	(.L_27 - .L_26)
.L_26:
        /*007c*/ 	.word	0x00000000
        /*0080*/ 	.short	0x0001
        /*0082*/ 	.short	0x0008
        /*0084*/ 	.byte	0x00, 0xf4, 0x21, 0x00


	//----- nvinfo : EIATTR_KPARAM_INFO
	.align		4
.L_27:
        /*0088*/ 	.byte	0x04, 0x17
        /*008a*/ 	.short	(.L_29 - .L_28)
.L_28:
        /*008c*/ 	.word	0x00000000
        /*0090*/ 	.short	0x0000
        /*0092*/ 	.short	0x0000
        /*0094*/ 	.byte	0x00, 0xf4, 0x21, 0x00


	//----- nvinfo : EIATTR_SPARSE_MMA_MASK
	.align		4
.L_29:
        /*0098*/ 	.byte	0x03, 0x50
        /*009a*/ 	.short	0x0000


	//----- nvinfo : EIATTR_MAXREG_COUNT
	.align		4
        /*009c*/ 	.byte	0x03, 0x1b
        /*009e*/ 	.short	0x00ff


	//----- nvinfo : EIATTR_EXIT_INSTR_OFFSETS
	.align		4
        /*00a0*/ 	.byte	0x04, 0x1c
        /*00a2*/ 	.short	(.L_31 - .L_30)


	//   ....[0]....
.L_30:
        /*00a4*/ 	.word	0x00001690


	//   ....[1]....
        /*00a8*/ 	.word	0x000016e0


	//----- nvinfo : EIATTR_REQNTID
	.align		4
.L_31:
        /*00ac*/ 	.byte	0x04, 0x10
        /*00ae*/ 	.short	(.L_33 - .L_32)
.L_32:
        /*00b0*/ 	.word	0x00000100
        /*00b4*/ 	.word	0x00000001
        /*00b8*/ 	.word	0x00000001


	//----- nvinfo : EIATTR_CBANK_PARAM_SIZE
	.align		4
.L_33:
        /*00bc*/ 	.byte	0x03, 0x19
        /*00be*/ 	.short	0x0040


	//----- nvinfo : EIATTR_PARAM_CBANK
	.align		4
        /*00c0*/ 	.byte	0x04, 0x0a
        /*00c2*/ 	.short	(.L_35 - .L_34)
	.align		4
.L_34:
        /*00c4*/ 	.word	index@(.nv.constant0.triton_poi_fused__native_batch_norm_legit_no_training_add_leaky_relu_20)
        /*00c8*/ 	.short	0x0210
        /*00ca*/ 	.short	0x0040


	//----- nvinfo : EIATTR_SW_WAR
	.align		4
.L_35:
        /*00cc*/ 	.byte	0x04, 0x36
        /*00ce*/ 	.short	(.L_37 - .L_36)
.L_36:
        /*00d0*/ 	.word	0x00000008
.L_37:


//--------------------- .nv.callgraph             --------------------------
	.section	.nv.callgraph,"",@"SHT_CUDA_CALLGRAPH"
	.align	4
	.sectionentsize	8
	.align		4
        /*0000*/ 	.word	0x00000000
	.align		4
        /*0004*/ 	.word	0xffffffff
	.align		4
        /*0008*/ 	.word	0x00000000
	.align		4
        /*000c*/ 	.word	0xfffffffe
	.align		4
        /*0010*/ 	.word	0x00000000
	.align		4
        /*0014*/ 	.word	0xfffffffd
	.align		4
        /*0018*/ 	.word	0x00000000
	.align		4
        /*001c*/ 	.word	0xfffffffc


//--------------------- .nv.constant4             --------------------------
	.section	.nv.constant4,"a",@progbits
	.align	8
	.align		8
.nv.constant4:
        /*0000*/ 	.dword	_$_str
	.align		8
        /*0008*/ 	.dword	_$_str_$_2


//--------------------- .text.triton_poi_fused__native_batch_norm_legit_no_training_add_leaky_relu_20 --------------------------
	.section	.text.triton_poi_fused__native_batch_norm_legit_no_training_add_leaky_relu_20,"ax",@progbits
	.sectionflags	@"SHF_BARRIERS=1"
	.align	128
        .global         triton_poi_fused__native_batch_norm_legit_no_training_add_leaky_relu_20
        .type           triton_poi_fused__native_batch_norm_legit_no_training_add_leaky_relu_20,@function
        .size           triton_poi_fused__native_batch_norm_legit_no_training_add_leaky_relu_20,(.L_x_1 - triton_poi_fused__native_batch_norm_legit_no_training_add_leaky_relu_20)
        .other          triton_poi_fused__native_batch_norm_legit_no_training_add_leaky_relu_20,@"STO_CUDA_ENTRY STV_DEFAULT"
triton_poi_fused__native_batch_norm_legit_no_training_add_leaky_relu_20:
.text.triton_poi_fused__native_batch_norm_legit_no_training_add_leaky_relu_20:
[----:B------:R-:W0:Y:S01]  /*0000*/  LDC R1, c[0x0][0x28] ;  /* 0x00000a00ff017b82 */ /* 0x000e220000000800 */
[----:B------:R-:W1:Y:S07]  /*0010*/  S2R R2, SR_TID.X ;  /* 0x0000000000027919 */ /* 0x000e6e0000002100 */
[----:B------:R-:W2:Y:S01]  /*0020*/  LDC.64 R24, c[0x0][0x210] ;  /* 0x00008400ff187b82 */ /* 0x000ea20000000a00 */
[----:B------:R-:W-:Y:S02]  /*0030*/  CS2R R8, SRZ ;  /* 0x0000000000087805 */ /* 0x000fe4000001ff00 */
[----:B------:R-:W-:Y:S01]  /*0040*/  CS2R R10, SRZ ;  /* 0x00000000000a7805 */ /* 0x000fe2000001ff00 */
[----:B------:R-:W3:Y:S01]  /*0050*/  S2R R7, SR_CTAID.Y ;  /* 0x0000000000077919 */ /* 0x000ee20000002600 */
[----:B------:R-:W-:Y:S01]  /*0060*/  ULDC.64 UR6, c[0x0][0x208] ;  /* 0x0000820000067ab9 */ /* 0x000fe20000000a00 */
[----:B------:R-:W-:Y:S01]  /*0070*/  CS2R R12, SRZ ;  /* 0x00000000000c7805 */ /* 0x000fe2000001ff00 */
[----:B------:R-:W4:Y:S01]  /*0080*/  S2R R3, SR_CTAID.X ;  /* 0x0000000000037919 */ /* 0x000f220000002500 */
[----:B------:R-:W-:-:S02]  /*0090*/  CS2R R14, SRZ ;  /* 0x00000000000e7805 */ /* 0x000fc4000001ff00 */
[----:B------:R-:W-:Y:S02]  /*00a0*/  CS2R R16, SRZ ;  /* 0x0000000000107805 */ /* 0x000fe4000001ff00 */
[----:B------:R-:W-:Y:S01]  /*00b0*/  CS2R R22, SRZ ;  /* 0x0000000000167805 */ /* 0x000fe2000001ff00 */
[----:B------:R-:W5:Y:S01]  /*00c0*/  S2UR UR5, SR_CgaCtaId ;  /* 0x00000000000579c3 */ /* 0x000f620000008800 */
[----:B------:R-:W-:-:S07]  /*00d0*/  UMOV UR4, 0x400 ;  /* 0x0000040000047882 */ /* 0x000fce0000000000 */
[----:B------:R-:W5:Y:S01]  /*00e0*/  LDC.64 R38, c[0x0][0x220] ;  /* 0x00008800ff267b82 */ /* 0x000f620000000a00 */
[----:B-1----:R-:W-:Y:S02]  /*00f0*/  SHF.L.U32 R0, R2, 0x2, RZ ;  /* 0x0000000202007819 */ /* 0x002fe400000006ff */
[----:B------:R-:W-:Y:S02]  /*0100*/  SHF.R.U32.HI R4, RZ, 0x6, R2 ;  /* 0x00000006ff047819 */ /* 0x000fe40000011602 */
[----:B------:R-:W-:Y:S01]  /*0110*/  LOP3.LUT R6, R0, 0xfc, RZ, 0xc0, !PT ;  /* 0x000000fc00067812 */ /* 0x000fe200078ec0ff */
[----:B---3--:R-:W-:Y:S01]  /*0120*/  IMAD.SHL.U32 R7, R7, 0x10, RZ ;  /* 0x0000001007077824 */ /* 0x008fe200078e00ff */
[----:B------:R-:W-:Y:S02]  /*0130*/  SGXT.U32 R4, R4, 0x2 ;  /* 0x000000020404781a */ /* 0x000fe40000000000 */
[----:B----4-:R-:W-:Y:S02]  /*0140*/  PRMT R6, R6, 0x6540, R3 ;  /* 0x0000654006067816 */ /* 0x010fe40000000003 */
[----:B------:R-:W-:-:S02]  /*0150*/  LOP3.LUT R33, R7, R4, RZ, 0xfc, !PT ;  /* 0x0000000407217212 */ /* 0x000fc400078efcff */
[----:B------:R-:W-:Y:S02]  /*0160*/  ISETP.GE.AND P0, PT, R6, 0x100, PT ;  /* 0x000001000600780c */ /* 0x000fe40003f06270 */
[----:B------:R-:W-:Y:S02]  /*0170*/  LOP3.LUT R28, R7, 0x4, R4, 0xfe, !PT ;  /* 0x00000004071c7812 */ /* 0x000fe400078efe04 */
[C---:B------:R-:W-:Y:S02]  /*0180*/  ISETP.LT.AND P3, PT, R33.reuse, 0x100, !P0 ;  /* 0x000001002100780c */ /* 0x040fe40004761270 */
[----:B------:R-:W-:Y:S02]  /*0190*/  LEA R33, R33, R6, 0x8 ;  /* 0x0000000621217211 */ /* 0x000fe400078e40ff */
[----:B------:R-:W-:-:S03]  /*01a0*/  ISETP.LT.AND P2, PT, R28, 0x100, !P0 ;  /* 0x000001001c00780c */ /* 0x000fc60004741270 */
[----:B--2---:R-:W-:-:S06]  /*01b0*/  IMAD.WIDE R18, R33, 0x4, R24 ;  /* 0x0000000421127825 */ /* 0x004fcc00078e0218 */
[----:B------:R1:W2:Y:S01]  /*01c0*/  @P3 LDG.E.128 R8, desc[UR6][R18.64] ;  /* 0x0000000612083981 */ /* 0x0002a2000c1e1d00 */
[----:B------:R-:W-:Y:S01]  /*01d0*/  IMAD R28, R28, 0x100, R6 ;  /* 0x000001001c1c7824 */ /* 0x000fe200078e0206 */
[----:B------:R-:W-:-:S03]  /*01e0*/  LOP3.LUT R5, R7, 0x8, R4, 0xfe, !PT ;  /* 0x0000000807057812 */ /* 0x000fc600078efe04 */
[----:B------:R-:W-:Y:S01]  /*01f0*/  IMAD.WIDE R20, R28, 0x4, R24 ;  /* 0x000000041c147825 */ /* 0x000fe200078e0218 */
[----:B------:R-:W-:-:S04]  /*0200*/  ISETP.LT.AND P1, PT, R5, 0x100, !P0 ;  /* 0x000001000500780c */ /* 0x000fc80004721270 */
[----:B------:R3:W4:Y:S01]  /*0210*/  @P2 LDG.E.128 R12, desc[UR6][R20.64] ;  /* 0x00000006140c2981 */ /* 0x000722000c1e1d00 */
[----:B------:R-:W-:Y:S02]  /*0220*/  LEA R5, R5, R6, 0x8 ;  /* 0x0000000605057211 */ /* 0x000fe400078e40ff */
[----:B-1----:R-:W-:Y:S02]  /*0230*/  CS2R R18, SRZ ;  /* 0x0000000000127805 */ /* 0x002fe4000001ff00 */
[----:B------:R-:W-:Y:S01]  /*0240*/  LOP3.LUT R4, R7, 0xc, R4, 0xfe, !PT ;  /* 0x0000000c07047812 */ /* 0x000fe200078efe04 */
[----:B------:R-:W-:-:S03]  /*0250*/  IMAD.WIDE R26, R5, 0x4, R24 ;  /* 0x00000004051a7825 */ /* 0x000fc600078e0218 */
[C---:B------:R-:W-:Y:S02]  /*0260*/  ISETP.LT.AND P0, PT, R4.reuse, 0x100, !P0 ;  /* 0x000001000400780c */ /* 0x040fe40004701270 */
[----:B------:R1:W4:Y:S01]  /*0270*/  @P1 LDG.E.128 R16, desc[UR6][R26.64] ;  /* 0x000000061a101981 */ /* 0x000322000c1e1d00 */
[----:B------:R-:W-:Y:S01]  /*0280*/  IMAD R6, R4, 0x100, R6 ;  /* 0x0000010004067824 */ /* 0x000fe200078e0206 */
[----:B---3--:R-:W-:-:S03]  /*0290*/  CS2R R20, SRZ ;  /* 0x0000000000147805 */ /* 0x008fc6000001ff00 */
[----:B------:R-:W-:-:S06]  /*02a0*/  IMAD.WIDE R24, R6, 0x4, R24 ;  /* 0x0000000406187825 */ /* 0x000fcc00078e0218 */
[----:B------:R3:W4:Y:S01]  /*02b0*/  @P0 LDG.E.128 R20, desc[UR6][R24.64] ;  /* 0x0000000618140981 */ /* 0x000722000c1e1d00 */
[----:B------:R-:W-:Y:S01]  /*02c0*/  SHF.R.U32.HI R4, RZ, 0x8, R0 ;  /* 0x00000008ff047819 */ /* 0x000fe20000011600 */
[----:B-----5:R-:W-:Y:S01]  /*02d0*/  UPRMT UR4, UR5, 0x654, UR4 ;  /* 0x0000065405047896 */ /* 0x020fe20008000004 */
[----:B------:R-:W-:Y:S02]  /*02e0*/  LOP3.LUT R40, R2, 0xff, RZ, 0xc0, !PT ;  /* 0x000000ff02287812 */ /* 0x000fe400078ec0ff */
[----:B-1----:R-:W-:Y:S02]  /*02f0*/  SGXT.U32 R27, R4, 0x2 ;  /* 0x00000002041b781a */ /* 0x002fe40000000000 */
[----:B------:R-:W-:Y:S02]  /*0300*/  LOP3.LUT R4, R0, 0x3fc, RZ, 0xc0, !PT ;  /* 0x000003fc00047812 */ /* 0x000fe400078ec0ff */
[----:B------:R-:W-:Y:S02]  /*0310*/  LOP3.LUT R26, R27, 0x3fc, R0, 0xf8, !PT ;  /* 0x000003fc1b1a7812 */ /* 0x000fe400078ef800 */
[----:B------:R-:W-:-:S02]  /*0320*/  LEA R27, R27, UR4, 0x2 ;  /* 0x000000041b1b7c11 */ /* 0x000fc4000f8e10ff */
[----:B------:R-:W-:Y:S02]  /*0330*/  LEA R45, R26, UR4, 0x2 ;  /* 0x000000041a2d7c11 */ /* 0x000fe4000f8e10ff */
[----:B------:R-:W-:Y:S02]  /*0340*/  LEA R42, R4, R27, 0x2 ;  /* 0x0000001b042a7211 */ /* 0x000fe400078e10ff */
[----:B------:R-:W-:Y:S02]  /*0350*/  LEA R40, R40, UR4, 0x2 ;  /* 0x0000000428287c11 */ /* 0x000fe4000f8e10ff */
[----:B------:R-:W-:-:S04]  /*0360*/  PRMT R43, R2, 0x6540, R3 ;  /* 0x00006540022b7816 */ /* 0x000fc80000000003 */
[C---:B------:R-:W-:Y:S01]  /*0370*/  ISETP.GE.AND P4, PT, R43.reuse, 0x100, PT ;  /* 0x000001002b00780c */ /* 0x040fe20003f86270 */
[----:B------:R-:W-:Y:S01]  /*0380*/  HFMA2.MMA R41, -RZ, RZ, 0, 0 ;  /* 0x00000000ff297435 */ /* 0x000fe200000001ff */
[----:B--2---:R-:W-:Y:S04]  /*0390*/  STS [R45], R8 ;  /* 0x000000082d007388 */ /* 0x004fe80000000800 */
[----:B------:R1:W-:Y:S04]  /*03a0*/  STS [R42+0x4], R9 ;  /* 0x000004092a007388 */ /* 0x0003e80000000800 */
[----:B------:R-:W-:Y:S04]  /*03b0*/  STS [R42+0x8], R10 ;  /* 0x0000080a2a007388 */ /* 0x000fe80000000800 */
[----:B------:R2:W-:Y:S01]  /*03c0*/  STS [R42+0xc], R11 ;  /* 0x00000c0b2a007388 */ /* 0x0005e20000000800 */
[----:B01----:R-:W-:Y:S01]  /*03d0*/  IMAD.WIDE R8, R43, 0x4, R38 ;  /* 0x000000042b087825 */ /* 0x003fe200078e0226 */
[----:B------:R-:W-:Y:S08]  /*03e0*/  BAR.SYNC.DEFER_BLOCKING 0x0 ;  /* 0x0000000000007b1d */ /* 0x000ff00000010000 */
[----:B--2---:R-:W0:Y:S01]  /*03f0*/  LDC.64 R10, c[0x0][0x218] ;  /* 0x00008600ff0a7b82 */ /* 0x004e220000000a00 */
[----:B---3--:R-:W-:Y:S04]  /*0400*/  LDS R24, [R40] ;  /* 0x0000000028187984 */ /* 0x008fe80000000800 */
[----:B------:R-:W-:Y:S04]  /*0410*/  LDS R26, [R40+0x404] ;  /* 0x00040400281a7984 */ /* 0x000fe80000000800 */
[----:B------:R-:W1:Y:S04]  /*0420*/  LDS R27, [R40+0x808] ;  /* 0x00080800281b7984 */ /* 0x000e680000000800 */
[----:B------:R-:W2:Y:S01]  /*0430*/  LDS R25, [R40+0xc0c] ;  /* 0x000c0c0028197984 */ /* 0x000ea20000000800 */
[----:B------:R-:W-:Y:S06]  /*0440*/  BAR.SYNC.DEFER_BLOCKING 0x0 ;  /* 0x0000000000007b1d */ /* 0x000fec0000010000 */
[----:B----4-:R-:W-:Y:S04]  /*0450*/  STS [R45], R12 ;  /* 0x0000000c2d007388 */ /* 0x010fe80000000800 */
[----:B------:R3:W-:Y:S04]  /*0460*/  STS [R42+0x4], R13 ;  /* 0x0000040d2a007388 */ /* 0x0007e80000000800 */
[----:B------:R4:W-:Y:S04]  /*0470*/  STS [R42+0x8], R14 ;  /* 0x0000080e2a007388 */ /* 0x0009e80000000800 */
[----:B------:R-:W-:Y:S01]  /*0480*/  STS [R42+0xc], R15 ;  /* 0x00000c0f2a007388 */ /* 0x000fe20000000800 */
[----:B---3--:R-:W3:Y:S08]  /*0490*/  LDC.64 R12, c[0x0][0x230] ;  /* 0x00008c00ff0c7b82 */ /* 0x008ef00000000a00 */
[----:B------:R-:W-:Y:S01]  /*04a0*/  BAR.SYNC.DEFER_BLOCKING 0x0 ;  /* 0x0000000000007b1d */ /* 0x000fe20000010000 */
[----:B----4-:R-:W-:-:S05]  /*04b0*/  IMAD.MOV.U32 R14, RZ, RZ, RZ ;  /* 0x000000ffff0e7224 */ /* 0x010fca00078e00ff */
[----:B------:R-:W4:Y:S04]  /*04c0*/  LDS R30, [R40] ;  /* 0x00000000281e7984 */ /* 0x000f280000000800 */
[----:B------:R-:W5:Y:S04]  /*04d0*/  LDS R29, [R40+0x404] ;  /* 0x00040400281d7984 */ /* 0x000f680000000800 */
[----:B------:R-:W0:Y:S04]  /*04e0*/  LDS R32, [R40+0x808] ;  /* 0x0008080028207984 */ /* 0x000e280000000800 */
[----:B------:R-:W0:Y:S01]  /*04f0*/  LDS R31, [R40+0xc0c] ;  /* 0x000c0c00281f7984 */ /* 0x000e220000000800 */
[----:B------:R-:W-:Y:S06]  /*0500*/  BAR.SYNC.DEFER_BLOCKING 0x0 ;  /* 0x0000000000007b1d */ /* 0x000fec0000010000 */
[----:B------:R-:W-:Y:S04]  /*0510*/  STS [R45], R16 ;  /* 0x000000102d007388 */ /* 0x000fe80000000800 */
[----:B------:R0:W-:Y:S04]  /*0520*/  STS [R42+0x4], R17 ;  /* 0x000004112a007388 */ /* 0x0001e80000000800 */
[----:B------:R-:W-:Y:S04]  /*0530*/  STS [R42+0x8], R18 ;  /* 0x000008122a007388 */ /* 0x000fe80000000800 */
[----:B------:R-:W-:Y:S01]  /*0540*/  STS [R42+0xc], R19 ;  /* 0x00000c132a007388 */ /* 0x000fe20000000800 */
[----:B------:R-:W-:Y:S06]  /*0550*/  BAR.SYNC.DEFER_BLOCKING 0x0 ;  /* 0x0000000000007b1d */ /* 0x000fec0000010000 */
[----:B------:R-:W1:Y:S04]  /*0560*/  LDS R37, [R40] ;  /* 0x0000000028257984 */ /* 0x000e680000000800 */
[----:B------:R-:W1:Y:S04]  /*0570*/  LDS R34, [R40+0x404] ;  /* 0x0004040028227984 */ /* 0x000e680000000800 */
[----:B------:R-:W1:Y:S04]  /*0580*/  LDS R35, [R40+0x808] ;  /* 0x0008080028237984 */ /* 0x000e680000000800 */
[----:B------:R-:W1:Y:S01]  /*0590*/  LDS R36, [R40+0xc0c] ;  /* 0x000c0c0028247984 */ /* 0x000e620000000800 */
[----:B------:R-:W-:Y:S06]  /*05a0*/  BAR.SYNC.DEFER_BLOCKING 0x0 ;  /* 0x0000000000007b1d */ /* 0x000fec0000010000 */
[----:B------:R-:W-:Y:S04]  /*05b0*/  STS [R45], R20 ;  /* 0x000000142d007388 */ /* 0x000fe80000000800 */
[----:B------:R2:W-:Y:S04]  /*05c0*/  STS [R42+0x4], R21 ;  /* 0x000004152a007388 */ /* 0x0005e80000000800 */
[----:B------:R-:W-:Y:S04]  /*05d0*/  STS [R42+0x8], R22 ;  /* 0x000008162a007388 */ /* 0x000fe80000000800 */
[----:B------:R1:W-:Y:S01]  /*05e0*/  STS [R42+0xc], R23 ;  /* 0x00000c172a007388 */ /* 0x0003e20000000800 */
[C---:B0-----:R-:W-:Y:S01]  /*05f0*/  IMAD.WIDE R16, R43.reuse, 0x4, R10 ;  /* 0x000000042b107825 */ /* 0x041fe200078e020a */
[----:B------:R-:W-:Y:S01]  /*0600*/  CS2R R38, SRZ ;  /* 0x0000000000267805 */ /* 0x000fe2000001ff00 */
[----:B------:R-:W0:Y:S08]  /*0610*/  LDC.64 R10, c[0x0][0x228] ;  /* 0x00008a00ff0a7b82 */ /* 0x000e300000000a00 */
[----:B------:R-:W-:Y:S01]  /*0620*/  BAR.SYNC.DEFER_BLOCKING 0x0 ;  /* 0x0000000000007b1d */ /* 0x000fe20000010000 */
[----:B---3--:R-:W-:-:S07]  /*0630*/  IMAD.WIDE R12, R43, 0x4, R12 ;  /* 0x000000042b0c7825 */ /* 0x008fce00078e020c */
[----:B--2---:R-:W2:Y:S01]  /*0640*/  LDC.64 R20, c[0x0][0x238] ;  /* 0x00008e00ff147b82 */ /* 0x004ea20000000a00 */
[----:B------:R-:W3:Y:S04]  /*0650*/  @!P4 LDG.E.EL R14, desc[UR6][R8.64] ;  /* 0x00000006080ec981 */ /* 0x000ee8000c2e1900 */
[----:B------:R0:W4:Y:S02]  /*0660*/  @!P4 LDG.E.EL R41, desc[UR6][R16.64] ;  /* 0x000000061029c981 */ /* 0x000124000c2e1900 */
[----:B0-----:R-:W-:Y:S02]  /*0670*/  IMAD.WIDE R10, R43, 0x4, R10 ;  /* 0x000000042b0a7825 */ /* 0x001fe400078e020a */
[----:B------:R-:W4:Y:S04]  /*0680*/  @!P4 LDG.E.EL R39, desc[UR6][R12.64] ;  /* 0x000000060c27c981 */ /* 0x000f28000c2e1900 */
[----:B------:R0:W4:Y:S01]  /*0690*/  @!P4 LDG.E.EL R38, desc[UR6][R10.64] ;  /* 0x000000060a26c981 */ /* 0x000122000c2e1900 */
[----:B--2---:R-:W-:-:S03]  /*06a0*/  IMAD.WIDE R18, R33, 0x4, R20 ;  /* 0x0000000421127825 */ /* 0x004fc600078e0214 */
[----:B------:R-:W2:Y:S04]  /*06b0*/  LDS R42, [R40] ;  /* 0x00000000282a7984 */ /* 0x000ea80000000800 */
[----:B------:R-:W2:Y:S04]  /*06c0*/  LDS R33, [R40+0x404] ;  /* 0x0004040028217984 */ /* 0x000ea80000000800 */
[----:B------:R-:W2:Y:S04]  /*06d0*/  LDS R44, [R40+0x808] ;  /* 0x00080800282c7984 */ /* 0x000ea80000000800 */
[----:B------:R-:W2:Y:S01]  /*06e0*/  LDS R43, [R40+0xc0c] ;  /* 0x000c0c00282b7984 */ /* 0x000ea20000000800 */
[----:B------:R-:W-:Y:S01]  /*06f0*/  IMAD.MOV.U32 R16, RZ, RZ, 0x3e800000 ;  /* 0x3e800000ff107424 */ /* 0x000fe200078e00ff */
[----:B------:R-:W-:-:S02]  /*0700*/  CS2R R8, SRZ ;  /* 0x0000000000087805 */ /* 0x000fc4000001ff00 */
[----:B0-----:R-:W-:Y:S02]  /*0710*/  CS2R R10, SRZ ;  /* 0x00000000000a7805 */ /* 0x001fe4000001ff00 */
[----:B------:R-:W-:Y:S01]  /*0720*/  CS2R R12, SRZ ;  /* 0x00000000000c7805 */ /* 0x000fe2000001ff00 */
[----:B-1----:R-:W-:-:S03]  /*0730*/  IMAD.WIDE R22, R28, 0x4, R20 ;  /* 0x000000041c167825 */ /* 0x002fc600078e0214 */
[----:B------:R0:W2:Y:S02]  /*0740*/  @P3 LDG.E.128 R8, desc[UR6][R18.64] ;  /* 0x0000000612083981 */ /* 0x0000a4000c1e1d00 */
[----:B0-----:R-:W-:Y:S01]  /*0750*/  CS2R R18, SRZ ;  /* 0x0000000000127805 */ /* 0x001fe2000001ff00 */
[----:B---3--:R-:W-:-:S04]  /*0760*/  FADD R14, R14, 9.9999997473787516356e-06 ;  /* 0x3727c5ac0e0e7421 */ /* 0x008fc80000000000 */
[----:B------:R-:W0:Y:S02]  /*0770*/  MUFU.SQRT R45, R14 ;  /* 0x0000000e002d7308 */ /* 0x000e240000002000 */
[C---:B0-----:R-:W-:Y:S02]  /*0780*/  FSETP.GT.AND P4, PT, R45.reuse, 8.50705917302346158658e+37, PT ;  /* 0x7e8000002d00780b */ /* 0x041fe40003f84000 */
[----:B------:R-:W-:-:S11]  /*0790*/  FSETP.GEU.AND P5, PT, R45, 1.175494350822287508e-38, PT ;  /* 0x008000002d00780b */ /* 0x000fd60003fae000 */
[----:B------:R-:W-:-:S04]  /*07a0*/  @P4 FMUL R45, R45, 0.25 ;  /* 0x3e8000002d2d4820 */ /* 0x000fc80000400000 */
[----:B------:R-:W-:-:S06]  /*07b0*/  @!P5 FMUL R45, R45, 16777216 ;  /* 0x4b8000002d2dd820 */ /* 0x000fcc0000400000 */
[----:B------:R-:W0:Y:S01]  /*07c0*/  MUFU.RCP R45, R45 ;  /* 0x0000002d002d7308 */ /* 0x000e220000001000 */
[----:B------:R-:W-:Y:S02]  /*07d0*/  FSEL R16, R16, 1, P4 ;  /* 0x3f80000010107808 */ /* 0x000fe40002000000 */
[----:B------:R-:W-:-:S03]  /*07e0*/  CS2R R14, SRZ ;  /* 0x00000000000e7805 */ /* 0x000fc6000001ff00 */
[----:B------:R-:W-:-:S03]  /*07f0*/  @!P5 FMUL R16, R16, 16777216 ;  /* 0x4b8000001010d820 */ /* 0x000fc60000400000 */
[----:B------:R1:W3:Y:S01]  /*0800*/  @P2 LDG.E.128 R12, desc[UR6][R22.64] ;  /* 0x00000006160c2981 */ /* 0x0002e2000c1e1d00 */
[----:B----4-:R-:W-:Y:S01]  /*0810*/  FADD R27, R27, -R41 ;  /* 0x800000291b1b7221 */ /* 0x010fe20000000000 */
[----:B0-----:R-:W-:Y:S01]  /*0820*/  FMUL R28, R45, R16 ;  /* 0x000000102d1c7220 */ /* 0x001fe20000400000 */
[----:B------:R-:W-:Y:S01]  /*0830*/  CS2R R16, SRZ ;  /* 0x0000000000107805 */ /* 0x000fe2000001ff00 */
[----:B-1----:R-:W-:-:S04]  /*0840*/  IMAD.WIDE R22, R5, 0x4, R20 ;  /* 0x0000000405167825 */ /* 0x002fc800078e0214 */
[--C-:B------:R-:W-:Y:S01]  /*0850*/  FADD R5, R24, -R41.reuse ;  /* 0x8000002918057221 */ /* 0x100fe20000000000 */
[--C-:B------:R-:W-:Y:S01]  /*0860*/  FADD R45, R26, -R41.reuse ;  /* 0x800000291a2d7221 */ /* 0x100fe20000000000 */
[--C-:B------:R-:W-:Y:S01]  /*0870*/  FADD R25, R25, -R41.reuse ;  /* 0x8000002919197221 */ /* 0x100fe20000000000 */
[--C-:B------:R-:W-:Y:S01]  /*0880*/  FADD R30, R30, -R41.reuse ;  /* 0x800000291e1e7221 */ /* 0x100fe20000000000 */
[--C-:B-----5:R-:W-:Y:S01]  /*0890*/  FADD R29, R29, -R41.reuse ;  /* 0x800000291d1d7221 */ /* 0x120fe20000000000 */
[--C-:B------:R-:W-:Y:S01]  /*08a0*/  FADD R32, R32, -R41.reuse ;  /* 0x8000002920207221 */ /* 0x100fe20000000000 */
[--C-:B------:R-:W-:Y:S01]  /*08b0*/  FADD R31, R31, -R41.reuse ;  /* 0x800000291f1f7221 */ /* 0x100fe20000000000 */
[--C-:B------:R-:W-:Y:S01]  /*08c0*/  FADD R37, R37, -R41.reuse ;  /* 0x8000002925257221 */ /* 0x100fe20000000000 */
[--C-:B------:R-:W-:Y:S01]  /*08d0*/  FADD R34, R34, -R41.reuse ;  /* 0x8000002922227221 */ /* 0x100fe20000000000 */
[--C-:B------:R-:W-:Y:S01]  /*08e0*/  FADD R35, R35, -R41.reuse ;  /* 0x8000002923237221 */ /* 0x100fe20000000000 */
[--C-:B------:R-:W-:Y:S01]  /*08f0*/  FADD R36, R36, -R41.reuse ;  /* 0x8000002924247221 */ /* 0x100fe20000000000 */
[--C-:B--2---:R-:W-:Y:S01]  /*0900*/  FADD R42, R42, -R41.reuse ;  /* 0x800000292a2a7221 */ /* 0x104fe20000000000 */
[--C-:B------:R-:W-:Y:S01]  /*0910*/  FADD R33, R33, -R41.reuse ;  /* 0x8000002921217221 */ /* 0x100fe20000000000 */
[--C-:B------:R-:W-:Y:S01]  /*0920*/  FADD R44, R44, -R41.reuse ;  /* 0x800000292c2c7221 */ /* 0x100fe20000000000 */
[----:B------:R-:W-:Y:S01]  /*0930*/  FADD R43, R43, -R41 ;  /* 0x800000292b2b7221 */ /* 0x000fe20000000000 */
[----:B------:R0:W2:Y:S01]  /*0940*/  @P1 LDG.E.128 R16, desc[UR6][R22.64] ;  /* 0x0000000616101981 */ /* 0x0000a2000c1e1d00 */
[----:B------:R-:W-:Y:S01]  /*0950*/  IMAD.WIDE R40, R6, 0x4, R20 ;  /* 0x0000000406287825 */ /* 0x000fe200078e0214 */
[----:B------:R-:W-:-:S02]  /*0960*/  CS2R R20, SRZ ;  /* 0x0000000000147805 */ /* 0x000fc4000001ff00 */
[----:B0-----:R-:W-:-:S06]  /*0970*/  CS2R R22, SRZ ;  /* 0x0000000000167805 */ /* 0x001fcc000001ff00 */
[----:B------:R0:W4:Y:S01]  /*0980*/  @P0 LDG.E.128 R20, desc[UR6][R40.64] ;  /* 0x0000000628140981 */ /* 0x000122000c1e1d00 */
[C---:B------:R-:W-:Y:S01]  /*0990*/  FMUL R25, R28.reuse, R25 ;  /* 0x000000191c197220 */ /* 0x040fe20000400000 */
[C---:B------:R-:W-:Y:S01]  /*09a0*/  FMUL R27, R28.reuse, R27 ;  /* 0x0000001b1c1b7220 */ /* 0x040fe20000400000 */
[C---:B------:R-:W-:Y:S01]  /*09b0*/  FMUL R5, R28.reuse, R5 ;  /* 0x000000051c057220 */ /* 0x040fe20000400000 */
[C---:B------:R-:W-:Y:S01]  /*09c0*/  FMUL R36, R28.reuse, R36 ;  /* 0x000000241c247220 */ /* 0x040fe20000400000 */
[C---:B------:R-:W-:Y:S01]  /*09d0*/  FMUL R6, R28.reuse, R35 ;  /* 0x000000231c067220 */ /* 0x040fe20000400000 */
[C---:B------:R-:W-:Y:S01]  /*09e0*/  FMUL R34, R28.reuse, R34 ;  /* 0x000000221c227220 */ /* 0x040fe20000400000 */
[C---:B------:R-:W-:Y:S01]  /*09f0*/  FMUL R24, R28.reuse, R37 ;  /* 0x000000251c187220 */ /* 0x040fe20000400000 */
[C---:B------:R-:W-:Y:S01]  /*0a00*/  FMUL R26, R28.reuse, R31 ;  /* 0x0000001f1c1a7220 */ /* 0x040fe20000400000 */
[C---:B0-----:R-:W-:Y:S01]  /*0a10*/  FMUL R40, R28.reuse, R45 ;  /* 0x0000002d1c287220 */ /* 0x041fe20000400000 */
[C---:B------:R-:W-:Y:S01]  /*0a20*/  FMUL R32, R28.reuse, R32 ;  /* 0x000000201c207220 */ /* 0x040fe20000400000 */
[C---:B------:R-:W-:Y:S01]  /*0a30*/  FMUL R29, R28.reuse, R29 ;  /* 0x0000001d1c1d7220 */ /* 0x040fe20000400000 */
[C---:B------:R-:W-:Y:S01]  /*0a40*/  FMUL R30, R28.reuse, R30 ;  /* 0x0000001e1c1e7220 */ /* 0x040fe20000400000 */
[C---:B------:R-:W-:Y:S01]  /*0a50*/  FMUL R42, R28.reuse, R42 ;  /* 0x0000002a1c2a7220 */ /* 0x040fe20000400000 */
[C---:B------:R-:W-:Y:S01]  /*0a60*/  FMUL R33, R28.reuse, R33 ;  /* 0x000000211c217220 */ /* 0x040fe20000400000 */
[C---:B------:R-:W-:Y:S01]  /*0a70*/  FMUL R44, R28.reuse, R44 ;  /* 0x0000002c1c2c7220 */ /* 0x040fe20000400000 */
[----:B------:R-:W-:Y:S01]  /*0a80*/  FMUL R43, R28, R43 ;  /* 0x0000002b1c2b7220 */ /* 0x000fe20000400000 */
[----:B------:R-:W-:Y:S01]  /*0a90*/  SHF.R.U32.HI R28, RZ, 0x8, R0 ;  /* 0x00000008ff1c7819 */ /* 0x000fe20000011600 */
[-CC-:B------:R-:W-:Y:S01]  /*0aa0*/  FFMA R5, R5, R38.reuse, R39.reuse ;  /* 0x0000002605057223 */ /* 0x180fe20000000027 */
[-CC-:B------:R-:W-:Y:S01]  /*0ab0*/  FFMA R40, R40, R38.reuse, R39.reuse ;  /* 0x0000002628287223 */ /* 0x180fe20000000027 */
[-CC-:B------:R-:W-:Y:S01]  /*0ac0*/  FFMA R27, R27, R38.reuse, R39.reuse ;  /* 0x000000261b1b7223 */ /* 0x180fe20000000027 */
[----:B------:R-:W-:Y:S01]  /*0ad0*/  FFMA R25, R25, R38, R39 ;  /* 0x0000002619197223 */ /* 0x000fe20000000027 */
[----:B------:R-:W-:-:S02]  /*0ae0*/  SGXT.U32 R28, R28, 0x2 ;  /* 0x000000021c1c781a */ /* 0x000fc40000000000 */
[----:B------:R-:W-:Y:S02]  /*0af0*/  FSETP.GT.AND P6, PT, R5, RZ, PT ;  /* 0x000000ff0500720b */ /* 0x000fe40003fc4000 */
[----:B------:R-:W-:Y:S02]  /*0b00*/  FSETP.GT.AND P3, PT, R40, RZ, PT ;  /* 0x000000ff2800720b */ /* 0x000fe40003f64000 */
[----:B------:R-:W-:Y:S02]  /*0b10*/  FSETP.GT.AND P2, PT, R27, RZ, PT ;  /* 0x000000ff1b00720b */ /* 0x000fe40003f44000 */
[----:B------:R-:W-:Y:S02]  /*0b20*/  FSETP.GT.AND P0, PT, R25, RZ, PT ;  /* 0x000000ff1900720b */ /* 0x000fe40003f04000 */
[----:B------:R-:W-:-:S04]  /*0b30*/  LEA R31, R28, UR4, 0x2 ;  /* 0x000000041c1f7c11 */ /* 0x000fc8000f8e10ff */
[----:B------:R-:W-:Y:S01]  /*0b40*/  LEA R4, R4, R31, 0x2 ;  /* 0x0000001f04047211 */ /* 0x000fe200078e10ff */
[----:B------:R-:W-:Y:S01]  /*0b50*/  BAR.SYNC.DEFER_BLOCKING 0x0 ;  /* 0x0000000000007b1d */ /* 0x000fe20000010000 */
[C---:B------:R-:W-:Y:S01]  /*0b60*/  IMAD.SHL.U32 R31, R2.reuse, 0x4, RZ ;  /* 0x00000004021f7824 */ /* 0x040fe200078e00ff */
[----:B------:R-:W-:Y:S01]  /*0b70*/  LOP3.LUT R37, R2, 0xff, RZ, 0xc0, !PT ;  /* 0x000000ff02257812 */ /* 0x000fe200078ec0ff */
[----:B------:R-:W-:Y:S01]  /*0b80*/  @!P6 FMUL R5, R5, 0.10000000149011611938 ;  /* 0x3dcccccd0505e820 */ /* 0x000fe20000400000 */
[----:B------:R-:W-:Y:S01]  /*0b90*/  @!P3 FMUL R40, R40, 0.10000000149011611938 ;  /* 0x3dcccccd2828b820 */ /* 0x000fe20000400000 */
[----:B------:R-:W-:Y:S01]  /*0ba0*/  @!P2 FMUL R27, R27, 0.10000000149011611938 ;  /* 0x3dcccccd1b1ba820 */ /* 0x000fe20000400000 */
[----:B------:R-:W-:Y:S01]  /*0bb0*/  LOP3.LUT R35, R28, 0x3fc, R31, 0xf8, !PT ;  /* 0x000003fc1c237812 */ /* 0x000fe200078ef81f */
[----:B------:R-:W-:Y:S01]  /*0bc0*/  @!P0 FMUL R25, R25, 0.10000000149011611938 ;  /* 0x3dcccccd19198820 */ /* 0x000fe20000400000 */
[----:B------:R-:W-:-:S05]  /*0bd0*/  LEA R31, R37, UR4, 0x2 ;  /* 0x00000004251f7c11 */ /* 0x000fca000f8e10ff */
[----:B------:R-:W-:Y:S04]  /*0be0*/  STS [R31], R5 ;  /* 0x000000051f007388 */ /* 0x000fe80000000800 */
[----:B------:R-:W-:Y:S04]  /*0bf0*/  STS [R31+0x404], R40 ;  /* 0x000404281f007388 */ /* 0x000fe80000000800 */
[----:B------:R-:W-:Y:S04]  /*0c00*/  STS [R31+0x808], R27 ;  /* 0x0008081b1f007388 */ /* 0x000fe80000000800 */
[----:B------:R-:W-:Y:S01]  /*0c10*/  STS [R31+0xc0c], R25 ;  /* 0x000c0c191f007388 */ /* 0x000fe20000000800 */
[----:B------:R-:W-:Y:S01]  /*0c20*/  BAR.SYNC.DEFER_BLOCKING 0x0 ;  /* 0x0000000000007b1d */ /* 0x000fe20000010000 */
[----:B------:R-:W-:Y:S01]  /*0c30*/  LEA R35, R35, UR4, 0x2 ;  /* 0x0000000423237c11 */ /* 0x000fe2000f8e10ff */
[-CC-:B------:R-:W-:Y:S01]  /*0c40*/  FFMA R30, R30, R38.reuse, R39.reuse ;  /* 0x000000261e1e7223 */ /* 0x180fe20000000027 */
[-CC-:B------:R-:W-:Y:S01]  /*0c50*/  FFMA R29, R29, R38.reuse, R39.reuse ;  /* 0x000000261d1d7223 */ /* 0x180fe20000000027 */
[-CC-:B------:R-:W-:Y:S01]  /*0c60*/  FFMA R32, R32, R38.reuse, R39.reuse ;  /* 0x0000002620207223 */ /* 0x180fe20000000027 */
[----:B------:R-:W-:-:S02]  /*0c70*/  FFMA R26, R26, R38, R39 ;  /* 0x000000261a1a7223 */ /* 0x000fc40000000027 */
[----:B------:R-:W-:Y:S02]  /*0c80*/  FSETP.GT.AND P6, PT, R30, RZ, PT ;  /* 0x000000ff1e00720b */ /* 0x000fe40003fc4000 */
[----:B------:R-:W-:Y:S02]  /*0c90*/  FSETP.GT.AND P4, PT, R32, RZ, PT ;  /* 0x000000ff2000720b */ /* 0x000fe40003f84000 */
[C---:B------:R-:W-:Y:S02]  /*0ca0*/  FSETP.GT.AND P1, PT, R26.reuse, RZ, PT ;  /* 0x000000ff1a00720b */ /* 0x040fe40003f24000 */
[C---:B------:R-:W-:Y:S01]  /*0cb0*/  FSETP.GT.AND P5, PT, R29.reuse, RZ, PT ;  /* 0x000000ff1d00720b */ /* 0x040fe20003fa4000 */
[----:B------:R-:W0:Y:S04]  /*0cc0*/  LDS R5, [R35] ;  /* 0x0000000023057984 */ /* 0x000e280000000800 */
[----:B------:R-:W1:Y:S04]  /*0cd0*/  LDS R28, [R4+0x4] ;  /* 0x00000400041c7984 */ /* 0x000e680000000800 */
[----:B------:R-:W5:Y:S04]  /*0ce0*/  LDS R25, [R4+0x8] ;  /* 0x0000080004197984 */ /* 0x000f680000000800 */
[----:B------:R-:W0:Y:S01]  /*0cf0*/  LDS R40, [R4+0xc] ;  /* 0x00000c0004287984 */ /* 0x000e220000000800 */
[----:B------:R-:W-:Y:S01]  /*0d00*/  @!P1 FMUL R26, R26, 0.10000000149011611938 ;  /* 0x3dcccccd1a1a9820 */ /* 0x000fe20000400000 */
[----:B------:R-:W-:Y:S01]  /*0d10*/  BAR.SYNC.DEFER_BLOCKING 0x0 ;  /* 0x0000000000007b1d */ /* 0x000fe20000010000 */
[----:B------:R-:W-:Y:S01]  /*0d20*/  @!P4 FMUL R32, R32, 0.10000000149011611938 ;  /* 0x3dcccccd2020c820 */ /* 0x000fe20000400000 */
[----:B------:R-:W-:Y:S01]  /*0d30*/  @!P5 FMUL R29, R29, 0.10000000149011611938 ;  /* 0x3dcccccd1d1dd820 */ /* 0x000fe20000400000 */
[----:B------:R-:W-:-:S05]  /*0d40*/  @!P6 FMUL R30, R30, 0.10000000149011611938 ;  /* 0x3dcccccd1e1ee820 */ /* 0x000fca0000400000 */
[----:B------:R-:W-:Y:S04]  /*0d50*/  STS [R31], R30 ;  /* 0x0000001e1f007388 */ /* 0x000fe80000000800 */
[----:B------:R-:W-:Y:S04]  /*0d60*/  STS [R31+0x404], R29 ;  /* 0x0004041d1f007388 */ /* 0x000fe80000000800 */
[----:B------:R-:W-:Y:S04]  /*0d70*/  STS [R31+0x808], R32 ;  /* 0x000808201f007388 */ /* 0x000fe80000000800 */
[----:B------:R-:W-:Y:S01]  /*0d80*/  STS [R31+0xc0c], R26 ;  /* 0x000c0c1a1f007388 */ /* 0x000fe20000000800 */
[----:B------:R-:W-:Y:S01]  /*0d90*/  BAR.SYNC.DEFER_BLOCKING 0x0 ;  /* 0x0000000000007b1d */ /* 0x000fe20000010000 */
[-CC-:B------:R-:W-:Y:S01]  /*0da0*/  FFMA R24, R24, R38.reuse, R39.reuse ;  /* 0x0000002618187223 */ /* 0x180fe20000000027 */
[-CC-:B------:R-:W-:Y:S01]  /*0db0*/  FFMA R34, R34, R38.reuse, R39.reuse ;  /* 0x0000002622227223 */ /* 0x180fe20000000027 */
[-CC-:B------:R-:W-:Y:S01]  /*0dc0*/  FFMA R6, R6, R38.reuse, R39.reuse ;  /* 0x0000002606067223 */ /* 0x180fe20000000027 */
[----:B------:R-:W-:-:S02]  /*0dd0*/  FFMA R36, R36, R38, R39 ;  /* 0x0000002624247223 */ /* 0x000fc40000000027 */
[----:B------:R-:W-:Y:S02]  /*0de0*/  FSETP.GT.AND P1, PT, R24, RZ, PT ;  /* 0x000000ff1800720b */ /* 0x000fe40003f24000 */
[----:B------:R-:W-:Y:S02]  /*0df0*/  FSETP.GT.AND P0, PT, R6, RZ, PT ;  /* 0x000000ff0600720b */ /* 0x000fe40003f04000 */
[----:B------:R-:W-:Y:S02]  /*0e00*/  FSETP.GT.AND P3, PT, R36, RZ, PT ;  /* 0x000000ff2400720b */ /* 0x000fe40003f64000 */
[----:B------:R-:W-:Y:S01]  /*0e10*/  FSETP.GT.AND P2, PT, R34, RZ, PT ;  /* 0x000000ff2200720b */ /* 0x000fe20003f44000 */
[----:B------:R-:W3:Y:S04]  /*0e20*/  LDS R29, [R35] ;  /* 0x00000000231d7984 */ /* 0x000ee80000000800 */
[----:B------:R-:W0:Y:S04]  /*0e30*/  LDS R30, [R4+0x4] ;  /* 0x00000400041e7984 */ /* 0x000e280000000800 */
[----:B------:R-:W0:Y:S04]  /*0e40*/  LDS R27, [R4+0x8] ;  /* 0x00000800041b7984 */ /* 0x000e280000000800 */
        /* <DEDUP_REMOVED lines=16> */
[C---:B------:R-:W-:Y:S02]  /*0f50*/  FSETP.GT.AND P5, PT, R33.reuse, RZ, PT ;  /* 0x000000ff2100720b */ /* 0x040fe40003fa4000 */
[----:B------:R-:W-:Y:S02]  /*0f60*/  FSETP.GT.AND P4, PT, R44, RZ, PT ;  /* 0x000000ff2c00720b */ /* 0x000fe40003f84000 */
[----:B------:R-:W-:Y:S01]  /*0f70*/  FSETP.GT.AND P3, PT, R38, RZ, PT ;  /* 0x000000ff2600720b */ /* 0x000fe20003f64000 */
[----:B------:R-:W2:Y:S04]  /*0f80*/  LDS R39, [R35] ;  /* 0x0000000023277984 */ /* 0x000ea80000000800 */
[----:B------:R-:W0:Y:S04]  /*0f90*/  LDS R24, [R4+0x4] ;  /* 0x0000040004187984 */ /* 0x000e280000000800 */
[----:B------:R-:W0:Y:S04]  /*0fa0*/  LDS R37, [R4+0x8] ;  /* 0x0000080004257984 */ /* 0x000e280000000800 */
[----:B------:R-:W0:Y:S01]  /*0fb0*/  LDS R6, [R4+0xc] ;  /* 0x00000c0004067984 */ /* 0x000e220000000800 */
[----:B------:R-:W-:Y:S01]  /*0fc0*/  @!P6 FMUL R42, R42, 0.10000000149011611938 ;  /* 0x3dcccccd2a2ae820 */ /* 0x000fe20000400000 */
[----:B------:R-:W-:Y:S01]  /*0fd0*/  BAR.SYNC.DEFER_BLOCKING 0x0 ;  /* 0x0000000000007b1d */ /* 0x000fe20000010000 */
[----:B------:R-:W-:Y:S01]  /*0fe0*/  @!P5 FMUL R33, R33, 0.10000000149011611938 ;  /* 0x3dcccccd2121d820 */ /* 0x000fe20000400000 */
[----:B------:R-:W-:Y:S01]  /*0ff0*/  @!P4 FMUL R44, R44, 0.10000000149011611938 ;  /* 0x3dcccccd2c2cc820 */ /* 0x000fe20000400000 */
[----:B------:R-:W-:-:S03]  /*1000*/  @!P3 FMUL R38, R38, 0.10000000149011611938 ;  /* 0x3dcccccd2626b820 */ /* 0x000fc60000400000 */
[----:B------:R-:W-:Y:S04]  /*1010*/  STS [R31], R42 ;  /* 0x0000002a1f007388 */ /* 0x000fe80000000800 */
[----:B------:R-:W-:Y:S04]  /*1020*/  STS [R31+0x404], R33 ;  /* 0x000404211f007388 */ /* 0x000fe80000000800 */
[----:B------:R-:W-:Y:S04]  /*1030*/  STS [R31+0x808], R44 ;  /* 0x0008082c1f007388 */ /* 0x000fe80000000800 */
[----:B------:R1:W-:Y:S01]  /*1040*/  STS [R31+0xc0c], R38 ;  /* 0x000c0c261f007388 */ /* 0x0003e20000000800 */
[----:B------:R-:W-:Y:S08]  /*1050*/  BAR.SYNC.DEFER_BLOCKING 0x0 ;  /* 0x0000000000007b1d */ /* 0x000ff00000010000 */
[----:B------:R-:W0:Y:S01]  /*1060*/  S2UR UR4, SR_CgaCtaId ;  /* 0x00000000000479c3 */ /* 0x000e220000008800 */
[----:B-1----:R-:W1:Y:S01]  /*1070*/  S2R R31, SR_TID.X ;  /* 0x00000000001f7919 */ /* 0x002e620000002100 */
[----:B------:R-:W4:Y:S04]  /*1080*/  LDS R43, [R35] ;  /* 0x00000000232b7984 */ /* 0x000f280000000800 */
[----:B------:R-:W1:Y:S04]  /*1090*/  LDS R32, [R4+0x4] ;  /* 0x0000040004207984 */ /* 0x000e680000000800 */
[----:B------:R-:W1:Y:S04]  /*10a0*/  LDS R41, [R4+0x8] ;  /* 0x0000080004297984 */ /* 0x000e680000000800 */
[----:B------:R0:W1:Y:S01]  /*10b0*/  LDS R34, [R4+0xc] ;  /* 0x00000c0004227984 */ /* 0x0000620000000800 */
[----:B------:R-:W-:Y:S01]  /*10c0*/  SHF.R.U32.HI R45, RZ, 0x6, R2 ;  /* 0x00000006ff2d7819 */ /* 0x000fe20000011602 */
[----:B------:R-:W-:Y:S01]  /*10d0*/  UMOV UR5, 0x400 ;  /* 0x0000040000057882 */ /* 0x000fe20000000000 */
[----:B------:R-:W-:Y:S01]  /*10e0*/  SHF.L.U32 R36, R2, 0x6, RZ ;  /* 0x0000000602247819 */ /* 0x000fe200000006ff */
[----:B0-----:R-:W-:Y:S01]  /*10f0*/  UPRMT UR4, UR4, 0x654, UR5 ;  /* 0x0000065404047896 */ /* 0x001fe20008000005 */
[----:B------:R-:W-:-:S02]  /*1100*/  SGXT.U32 R33, R45, 0x2 ;  /* 0x000000022d21781a */ /* 0x000fc40000000000 */
[----:B------:R-:W-:-:S04]  /*1110*/  LOP3.LUT R36, R36, 0xfc0, RZ, 0xc0, !PT ;  /* 0x00000fc024247812 */ /* 0x000fc800078ec0ff */
[C---:B------:R-:W-:Y:S01]  /*1120*/  LOP3.LUT R33, R36.reuse, R33, RZ, 0xfc, !PT ;  /* 0x0000002124217212 */ /* 0x040fe200078efcff */
[----:B------:R-:W-:Y:S02]  /*1130*/  VIADD R36, R36, UR4 ;  /* 0x0000000424247c36 */ /* 0x000fe40008000000 */
[----:B------:R-:W-:Y:S01]  /*1140*/  FADD R8, R5, R8 ;  /* 0x0000000805087221 */ /* 0x000fe20000000000 */
[----:B------:R-:W-:Y:S01]  /*1150*/  FADD R28, R28, R9 ;  /* 0x000000091c1c7221 */ /* 0x000fe20000000000 */
[----:B-----5:R-:W-:Y:S01]  /*1160*/  FADD R10, R25, R10 ;  /* 0x0000000a190a7221 */ /* 0x020fe20000000000 */
[----:B------:R-:W-:Y:S01]  /*1170*/  FADD R40, R40, R11 ;  /* 0x0000000b28287221 */ /* 0x000fe20000000000 */
[----:B------:R-:W-:Y:S01]  /*1180*/  LEA R33, R33, R36, 0x2 ;  /* 0x0000002421217211 */ /* 0x000fe200078e10ff */
[----:B------:R-:W-:Y:S01]  /*1190*/  BAR.SYNC.DEFER_BLOCKING 0x0 ;  /* 0x0000000000007b1d */ /* 0x000fe20000010000 */
[----:B---3--:R-:W-:Y:S01]  /*11a0*/  FADD R12, R29, R12 ;  /* 0x0000000c1d0c7221 */ /* 0x008fe20000000000 */
[----:B------:R-:W-:Y:S01]  /*11b0*/  FADD R30, R30, R13 ;  /* 0x0000000d1e1e7221 */ /* 0x000fe20000000000 */
[----:B------:R-:W-:Y:S01]  /*11c0*/  FADD R14, R27, R14 ;  /* 0x0000000e1b0e7221 */ /* 0x000fe20000000000 */
[----:B------:R-:W-:Y:S01]  /*11d0*/  FADD R26, R26, R15 ;  /* 0x0000000f1a1a7221 */ /* 0x000fe20000000000 */
[----:B--2---:R-:W-:Y:S01]  /*11e0*/  FADD R16, R39, R16 ;  /* 0x0000001027107221 */ /* 0x004fe20000000000 */
[----:B------:R-:W-:Y:S01]  /*11f0*/  FADD R24, R24, R17 ;  /* 0x0000001118187221 */ /* 0x000fe20000000000 */
[----:B------:R-:W-:Y:S01]  /*1200*/  FADD R4, R37, R18 ;  /* 0x0000001225047221 */ /* 0x000fe20000000000 */
[----:B------:R-:W-:Y:S01]  /*1210*/  FADD R6, R6, R19 ;  /* 0x0000001306067221 */ /* 0x000fe20000000000 */
[----:B----4-:R-:W-:Y:S01]  /*1220*/  FADD R20, R43, R20 ;  /* 0x000000142b147221 */ /* 0x010fe20000000000 */
[----:B-1----:R-:W-:-:S02]  /*1230*/  IMAD.SHL.U32 R18, R31, 0x4, RZ ;  /* 0x000000041f127824 */ /* 0x002fc400078e00ff */
[----:B------:R-:W-:Y:S01]  /*1240*/  FADD R32, R32, R21 ;  /* 0x0000001520207221 */ /* 0x000fe20000000000 */
[----:B------:R-:W-:Y:S01]  /*1250*/  FADD R22, R41, R22 ;  /* 0x0000001629167221 */ /* 0x000fe20000000000 */
[----:B------:R-:W-:Y:S01]  /*1260*/  FADD R34, R34, R23 ;  /* 0x0000001722227221 */ /* 0x000fe20000000000 */
[----:B------:R0:W-:Y:S01]  /*1270*/  STS [R33], R8 ;  /* 0x0000000821007388 */ /* 0x0001e20000000800 */
[----:B------:R-:W-:-:S03]  /*1280*/  LOP3.LUT R18, R18, 0x3fc, RZ, 0xc0, !PT ;  /* 0x000003fc12127812 */ /* 0x000fc600078ec0ff */
[----:B------:R-:W-:Y:S04]  /*1290*/  STS [R33+0x50], R28 ;  /* 0x0000501c21007388 */ /* 0x000fe80000000800 */
[----:B------:R-:W-:Y:S04]  /*12a0*/  STS [R33+0xa0], R10 ;  /* 0x0000a00a21007388 */ /* 0x000fe80000000800 */
[----:B------:R-:W-:Y:S04]  /*12b0*/  STS [R33+0xf0], R40 ;  /* 0x0000f02821007388 */ /* 0x000fe80000000800 */
[----:B------:R1:W-:Y:S04]  /*12c0*/  STS [R33+0x10], R12 ;  /* 0x0000100c21007388 */ /* 0x0003e80000000800 */
[----:B------:R-:W-:Y:S04]  /*12d0*/  STS [R33+0x60], R30 ;  /* 0x0000601e21007388 */ /* 0x000fe80000000800 */
[----:B------:R-:W-:Y:S04]  /*12e0*/  STS [R33+0xb0], R14 ;  /* 0x0000b00e21007388 */ /* 0x000fe80000000800 */
[----:B------:R-:W-:Y:S04]  /*12f0*/  STS [R33+0x100], R26 ;  /* 0x0001001a21007388 */ /* 0x000fe80000000800 */
[----:B------:R-:W-:Y:S04]  /*1300*/  STS [R33+0x20], R16 ;  /* 0x0000201021007388 */ /* 0x000fe80000000800 */
[----:B------:R-:W-:Y:S04]  /*1310*/  STS [R33+0x70], R24 ;  /* 0x0000701821007388 */ /* 0x000fe80000000800 */
[----:B------:R2:W-:Y:S04]  /*1320*/  STS [R33+0xc0], R4 ;  /* 0x0000c00421007388 */ /* 0x0005e80000000800 */
[----:B------:R-:W-:Y:S04]  /*1330*/  STS [R33+0x110], R6 ;  /* 0x0001100621007388 */ /* 0x000fe80000000800 */
[----:B------:R3:W-:Y:S04]  /*1340*/  STS [R33+0x30], R20 ;  /* 0x0000301421007388 */ /* 0x0007e80000000800 */
[----:B------:R-:W-:Y:S04]  /*1350*/  STS [R33+0x80], R32 ;  /* 0x0000802021007388 */ /* 0x000fe80000000800 */
[----:B------:R-:W-:Y:S04]  /*1360*/  STS [R33+0xd0], R22 ;  /* 0x0000d01621007388 */ /* 0x000fe80000000800 */
[----:B------:R-:W-:Y:S01]  /*1370*/  STS [R33+0x120], R34 ;  /* 0x0001202221007388 */ /* 0x000fe20000000800 */
[----:B------:R-:W-:-:S02]  /*1380*/  LOP3.LUT R0, R7, 0xc, R0, 0xf8, !PT ;  /* 0x0000000c07007812 */ /* 0x000fc400078ef800 */
[C---:B------:R-:W-:Y:S02]  /*1390*/  LOP3.LUT R7, R18.reuse, 0x400, RZ, 0xfc, !PT ;  /* 0x0000040012077812 */ /* 0x040fe400078efcff */
[----:B0-----:R-:W-:Y:S02]  /*13a0*/  LOP3.LUT R8, R18, 0x800, RZ, 0xfc, !PT ;  /* 0x0000080012087812 */ /* 0x001fe400078efcff */
[----:B------:R-:W-:Y:S02]  /*13b0*/  LOP3.LUT R5, R2, 0xfc, RZ, 0xc0, !PT ;  /* 0x000000fc02057812 */ /* 0x000fe400078ec0ff */
[----:B------:R-:W-:Y:S02]  /*13c0*/  LOP3.LUT R7, R7, 0x7f0, RZ, 0xc0, !PT ;  /* 0x000007f007077812 */ /* 0x000fe400078ec0ff */
[----:B------:R-:W-:Y:S02]  /*13d0*/  LOP3.LUT R8, R8, 0xbf0, RZ, 0xc0, !PT ;  /* 0x00000bf008087812 */ /* 0x000fe400078ec0ff */
[----:B------:R-:W-:-:S02]  /*13e0*/  LEA R5, R5, UR4, 0x2 ;  /* 0x0000000405057c11 */ /* 0x000fc4000f8e10ff */
[----:B------:R-:W-:Y:S01]  /*13f0*/  IADD3 R7, R7, UR4, RZ ;  /* 0x0000000407077c10 */ /* 0x000fe2000fffe0ff */
[----:B------:R-:W-:Y:S01]  /*1400*/  VIADD R9, R8, UR4 ;  /* 0x0000000408097c36 */ /* 0x000fe20008000000 */
[C---:B-1----:R-:W-:Y:S01]  /*1410*/  LEA R12, R18.reuse, R5, 0x2 ;  /* 0x00000005120c7211 */ /* 0x042fe200078e10ff */
[----:B------:R-:W-:Y:S02]  /*1420*/  BAR.SYNC.DEFER_BLOCKING 0x0 ;  /* 0x0000000000007b1d */ /* 0x000fe40000010000 */
[C---:B------:R-:W-:Y:S01]  /*1430*/  IMAD R8, R18.reuse, 0x4, R7 ;  /* 0x0000000412087824 */ /* 0x040fe200078e0207 */
[----:B--2---:R-:W-:Y:S02]  /*1440*/  LEA R4, R18, R9, 0x2 ;  /* 0x0000000912047211 */ /* 0x004fe400078e10ff */
[--C-:B------:R-:W-:Y:S02]  /*1450*/  SHF.R.S32.HI R17, RZ, 0x1f, R0.reuse ;  /* 0x0000001fff117819 */ /* 0x100fe40000011400 */
[----:B------:R-:W-:-:S02]  /*1460*/  SHF.R.S32.HI R21, RZ, 0x1f, R0 ;  /* 0x0000001fff157819 */ /* 0x000fc40000011400 */
[-C--:B------:R-:W-:Y:S02]  /*1470*/  LEA.HI R19, R17, R0.reuse, RZ, 0x6 ;  /* 0x0000000011137211 */ /* 0x080fe400078f30ff */
[----:B------:R-:W0:Y:S01]  /*1480*/  LDC.64 R16, c[0x0][0x240] ;  /* 0x00009000ff107b82 */ /* 0x000e220000000a00 */
[----:B------:R-:W-:Y:S01]  /*1490*/  SHF.R.U32.HI R2, RZ, 0x2, R2 ;  /* 0x00000002ff027819 */ /* 0x000fe20000011602 */
[----:B------:R-:W1:Y:S04]  /*14a0*/  LDS.128 R12, [R12] ;  /* 0x000000000c0c7984 */ /* 0x000e680000000c00 */
[----:B------:R-:W2:Y:S04]  /*14b0*/  LDS.128 R8, [R8+0x1000] ;  /* 0x0010000008087984 */ /* 0x000ea80000000c00 */
[----:B------:R-:W4:Y:S01]  /*14c0*/  LDS.128 R4, [R4+0x2000] ;  /* 0x0020000004047984 */ /* 0x000f220000000c00 */
[----:B------:R-:W-:-:S02]  /*14d0*/  LEA.HI R21, R21, R0, RZ, 0x6 ;  /* 0x0000000015157211 */ /* 0x000fc400078f30ff */
[----:B------:R-:W-:Y:S02]  /*14e0*/  SHF.L.U32 R19, R19, 0x8, RZ ;  /* 0x0000000813137819 */ /* 0x000fe400000006ff */
[----:B------:R-:W-:Y:S02]  /*14f0*/  SGXT.U32 R2, R2, 0x6 ;  /* 0x000000060202781a */ /* 0x000fe40000000000 */
[----:B------:R-:W-:Y:S02]  /*1500*/  LOP3.LUT R21, R21, 0xffffffc0, RZ, 0xc0, !PT ;  /* 0xffffffc015157812 */ /* 0x000fe400078ec0ff */
[----:B------:R-:W-:Y:S02]  /*1510*/  LOP3.LUT R19, R19, 0xffffc000, RZ, 0xc0, !PT ;  /* 0xffffc00013137812 */ /* 0x000fe400078ec0ff */
[----:B------:R-:W-:Y:S02]  /*1520*/  PRMT R2, R2, 0x6540, R3 ;  /* 0x0000654002027816 */ /* 0x000fe40000000003 */
[----:B------:R-:W-:-:S02]  /*1530*/  ISETP.GE.AND P0, PT, R0, 0x100, PT ;  /* 0x000001000000780c */ /* 0x000fc40003f06270 */
[----:B------:R-:W-:Y:S02]  /*1540*/  IADD3 R24, R19, R0, -R21 ;  /* 0x0000000013187210 */ /* 0x000fe40007ffe815 */
[----:B------:R-:W-:Y:S02]  /*1550*/  LOP3.LUT R0, R18, 0xc00, RZ, 0xfc, !PT ;  /* 0x00000c0012007812 */ /* 0x000fe400078efcff */
[C---:B------:R-:W-:Y:S02]  /*1560*/  LOP3.LUT R19, R2.reuse, 0x40, RZ, 0xfc, !PT ;  /* 0x0000004002137812 */ /* 0x040fe400078efcff */
[----:B------:R-:W-:Y:S02]  /*1570*/  LOP3.LUT R3, R2, 0x80, RZ, 0xfc, !PT ;  /* 0x0000008002037812 */ /* 0x000fe400078efcff */
[----:B---3--:R-:W-:Y:S02]  /*1580*/  LOP3.LUT R20, R0, 0xff0, RZ, 0xc0, !PT ;  /* 0x00000ff000147812 */ /* 0x008fe400078ec0ff */
[----:B------:R-:W-:-:S02]  /*1590*/  LOP3.LUT R0, R2, 0xc0, RZ, 0xfc, !PT ;  /* 0x000000c002007812 */ /* 0x000fc400078efcff */
[C---:B------:R-:W-:Y:S02]  /*15a0*/  ISETP.LT.AND P3, PT, R2.reuse, 0x100, !P0 ;  /* 0x000001000200780c */ /* 0x040fe40004761270 */
[----:B------:R-:W-:Y:S02]  /*15b0*/  ISETP.LT.AND P2, PT, R19, 0x100, !P0 ;  /* 0x000001001300780c */ /* 0x000fe40004741270 */
[----:B------:R-:W-:Y:S01]  /*15c0*/  ISETP.LT.AND P1, PT, R3, 0x100, !P0 ;  /* 0x000001000300780c */ /* 0x000fe20004721270 */
[----:B------:R-:W-:Y:S01]  /*15d0*/  IMAD R21, R2, 0x40, R24 ;  /* 0x0000004002157824 */ /* 0x000fe200078e0218 */
[----:B------:R-:W-:Y:S02]  /*15e0*/  ISETP.LT.AND P0, PT, R0, 0x100, !P0 ;  /* 0x000001000000780c */ /* 0x000fe40004701270 */
[-C--:B------:R-:W-:Y:S02]  /*15f0*/  LEA R19, R19, R24.reuse, 0x6 ;  /* 0x0000001813137211 */ /* 0x080fe400078e30ff */
[----:B------:R-:W-:Y:S01]  /*1600*/  LEA R23, R3, R24, 0x6 ;  /* 0x0000001803177211 */ /* 0x000fe200078e30ff */
[----:B------:R-:W-:-:S02]  /*1610*/  VIADD R25, R20, UR4 ;  /* 0x0000000414197c36 */ /* 0x000fc40008000000 */
[----:B0-----:R-:W-:-:S04]  /*1620*/  IMAD.WIDE R2, R21, 0x4, R16 ;  /* 0x0000000415027825 */ /* 0x001fc800078e0210 */
[--C-:B------:R-:W-:Y:S01]  /*1630*/  IMAD.WIDE R20, R19, 0x4, R16.reuse ;  /* 0x0000000413147825 */ /* 0x100fe200078e0210 */
[----:B-1----:R0:W-:Y:S03]  /*1640*/  @P3 STG.E.128 desc[UR6][R2.64], R12 ;  /* 0x0000000c02003986 */ /* 0x0021e6000c101d06 */
[----:B------:R-:W-:Y:S01]  /*1650*/  IMAD.WIDE R22, R23, 0x4, R16 ;  /* 0x0000000417167825 */ /* 0x000fe200078e0210 */
[----:B--2---:R0:W-:Y:S01]  /*1660*/  @P2 STG.E.128 desc[UR6][R20.64], R8 ;  /* 0x0000000814002986 */ /* 0x0041e2000c101d06 */
[----:B------:R-:W-:-:S03]  /*1670*/  LEA R25, R18, R25, 0x2 ;  /* 0x0000001912197211 */ /* 0x000fc600078e10ff */
[----:B----4-:R0:W-:Y:S02]  /*1680*/  @P1 STG.E.128 desc[UR6][R22.64], R4 ;  /* 0x0000000416001986 */ /* 0x0101e4000c101d06 */
[----:B0-----:R-:W-:Y:S05]  /*1690*/  @!P0 EXIT ;  /* 0x000000000000894d */ /* 0x001fea0003800000 */
[----:B0-----:R-:W0:Y:S01]  /*16a0*/  LDS.128 R4, [R25+0x3000] ;  /* 0x0030000019047984 */ /* 0x001e220000000c00 */
[----:B------:R-:W-:-:S05]  /*16b0*/  LEA R3, R0, R24, 0x6 ;  /* 0x0000001800037211 */ /* 0x000fca00078e30ff */
[----:B------:R-:W-:-:S05]  /*16c0*/  IMAD.WIDE R16, R3, 0x4, R16 ;  /* 0x0000000403107825 */ /* 0x000fca00078e0210 */
[----:B0-----:R-:W-:Y:S01]  /*16d0*/  STG.E.128 desc[UR6][R16.64], R4 ;  /* 0x0000000410007986 */ /* 0x001fe2000c101d06 */
[----:B------:R-:W-:Y:S05]  /*16e0*/  EXIT ;  /* 0x000000000000794d */ /* 0x000fea0003800000 */
.L_x_0:
[----:B------:R-:W-:-:S00]  /*16f0*/  BRA `(.L_x_0) ;  /* 0xfffffffc00fc7947 */ /* 0x000fc0000383ffff */
[----:B------:R-:W-:-:S00]  /*1700*/  NOP ;  /* 0x0000000000007918 */ /* 0x000fc00000000000 */
[----:B------:R-:W-:-:S00]  /*1710*/  NOP ;  /* 0x0000000000007918 */ /* 0x000fc00000000000 */
[----:B------:R-:W-:-:S00]  /*1720*/  NOP ;  /* 0x0000000000007918 */ /* 0x000fc00000000000 */
[----:B------:R-:W-:-:S00]  /*1730*/  NOP ;  /* 0x0000000000007918 */ /* 0x000fc00000000000 */
[----:B------:R-:W-:-:S00]  /*1740*/  NOP ;  /* 0x0000000000007918 */ /* 0x000fc00000000000 */
[----:B------:R-:W-:-:S00]  /*1750*/  NOP ;  /* 0x0000000000007918 */ /* 0x000fc00000000000 */
[----:B------:R-:W-:-:S00]  /*1760*/  NOP ;  /* 0x0000000000007918 */ /* 0x000fc00000000000 */
[----:B------:R-:W-:-:S00]  /*1770*/  NOP ;  /* 0x0000000000007918 */ /* 0x000fc00000000000 */
.L_x_1:


//--------------------- .nv.global.init           --------------------------
	.section	.nv.global.init,"aw",@progbits
.nv.global.init:
	.type		_$_str,@object
	.size		_$_str,(_$_str_$_2 - _$_str)
_$_str:
        /*0000*/ 	.byte	0x5f, 0x5f, 0x43, 0x55, 0x44, 0x41, 0x5f, 0x46, 0x54, 0x5a, 0x00
	.type		_$_str_$_2,@object
	.size		_$_str_$_2,(.L_1 - _$_str_$_2)
_$_str_$_2:
        /*000b*/ 	.byte	0x5f, 0x5f, 0x43, 0x55, 0x44, 0x41, 0x5f, 0x50, 0x52, 0x45, 0x43, 0x5f, 0x53, 0x51, 0x52, 0x54
        /*001b*/ 	.byte	0x00
.L_1:


//--------------------- .nv.shared.triton_poi_fused__native_batch_norm_legit_no_training_add_leaky_relu_20 --------------------------
	.section	.nv.shared.triton_poi_fused__native_batch_norm_legit_no_training_add_leaky_relu_20,"aw",@nobits
	.sectionflags	@""
	.align	16
	.zero		1024


//--------------------- .nv.constant0.triton_poi_fused__native_batch_norm_legit_no_training_add_leaky_relu_20 --------------------------
	.section	.nv.constant0.triton_poi_fused__native_batch_norm_legit_no_training_add_leaky_relu_20,"a",@progbits
	.sectionflags	@""
	.align	4
.nv.constant0.triton_poi_fused__native_batch_norm_legit_no_training_add_leaky_relu_20:
	.zero		592
